//
// Generated by NVIDIA NVVM Compiler
//
// Compiler Build ID: CL-36424714
// Cuda compilation tools, release 13.0, V13.0.88
// Based on NVVM 20.0.0
//

.version 9.0
.target sm_100
.address_size 64

	// .globl	_Z8MyKernelv
.global .align 4 .b8 precalc_xorwow_matrix[102400];
.global .align 4 .b8 precalc_xorwow_offset_matrix[102400];
.global .align 4 .b8 mrg32k3aM1[2304];
.global .align 4 .b8 mrg32k3aM2[2304];
.global .align 4 .b8 mrg32k3aM1SubSeq[2016];
.global .align 4 .b8 mrg32k3aM2SubSeq[2016];
.global .align 4 .b8 mrg32k3aM1Seq[2304];
.global .align 4 .b8 mrg32k3aM2Seq[2304];
.const .align 8 .b8 __cr_lgamma_table[72];

.visible .entry _Z8MyKernelv()
{


	ret;

}


// ===== COMPILED SASS (sm_100) =====

	.target	sm_100

	.elftype	@"ET_EXEC"


//--------------------- .note.nv.tkinfo           --------------------------
	.section	.note.nv.tkinfo,"",@"SHT_NOTE"
	.sectionflags	@"SHF_NOTE_NV_TKINFO"
	.tkinfo
        /*0018*/ 	.word	0x00000002
        /*0030*/ 	.string	""
        /*0030*/ 	.string	"ptxas"
        /*0030*/ 	.string	"Cuda compilation tools, release 13.0, V13.0.88"
        /*0030*/ 	.string	"Build cuda_13.0.r13.0/compiler.36424714_0"
        /*0030*/ 	.string	"-arch sm_100 -m 64 "



//--------------------- .note.nv.cuinfo           --------------------------
	.section	.note.nv.cuinfo,"",@"SHT_NOTE"
	.sectionflags	@"SHF_NOTE_NV_CUINFO"
        /*0018*/ 	.short	0x0002
        /*001a*/ 	.short	0x0064
        /*001c*/ 	.short	0x0082
	.zero		2


//--------------------- .nv.info                  --------------------------
	.section	.nv.info,"",@"SHT_CUDA_INFO"
	.align	4


	//----- nvinfo : EIATTR_REGCOUNT
	.align		4
        /*0000*/ 	.byte	0x04, 0x2f
        /*0002*/ 	.short	(.L_10 - .L_9)
	.align		4
.L_9:
        /*0004*/ 	.word	index@(_Z8MyKernelv)
        /*0008*/ 	.word	0x00000004


	//----- nvinfo : EIATTR_FRAME_SIZE
	.align		4
.L_10:
        /*000c*/ 	.byte	0x04, 0x11
        /*000e*/ 	.short	(.L_12 - .L_11)
	.align		4
.L_11:
        /*0010*/ 	.word	index@(_Z8MyKernelv)
        /*0014*/ 	.word	0x00000000


	//----- nvinfo : EIATTR_MIN_STACK_SIZE
	.align		4
.L_12:
        /*0018*/ 	.byte	0x04, 0x12
        /*001a*/ 	.short	(.L_14 - .L_13)
	.align		4
.L_13:
        /*001c*/ 	.word	index@(_Z8MyKernelv)
        /*0020*/ 	.word	0x00000000
.L_14:


//--------------------- .nv.compat                --------------------------
	.section	.nv.compat,"",@"SHT_CUDA_COMPAT_INFO"
	.align	4
        /*0000*/ 	.byte	0x02, 0x09, 0x00, 0x00, 0x02, 0x02, 0x01, 0x00, 0x02, 0x05, 0x05, 0x00, 0x03, 0x07, 0x01, 0x01
        /*0010*/ 	.byte	0x02, 0x03, 0x00, 0x00, 0x02, 0x06, 0x01, 0x00, 0x04, 0x0b, 0x08, 0x00, 0x09, 0x00, 0x00, 0x00
        /*0020*/ 	.byte	0x00, 0x00, 0x00, 0x00


//--------------------- .nv.info._Z8MyKernelv     --------------------------
	.section	.nv.info._Z8MyKernelv,"",@"SHT_CUDA_INFO"
	.sectionflags	@""
	.align	4


	//----- nvinfo : EIATTR_CUDA_API_VERSION
	.align		4
        /*0000*/ 	.byte	0x04, 0x37
        /*0002*/ 	.short	(.L_16 - .L_15)
.L_15:
        /*0004*/ 	.word	0x00000082


	//----- nvinfo : EIATTR_SPARSE_MMA_MASK
	.align		4
.L_16:
        /*0008*/ 	.byte	0x03, 0x50
        /*000a*/ 	.short	0x0000


	//----- nvinfo : EIATTR_MAXREG_COUNT
	.align		4
        /*000c*/ 	.byte	0x03, 0x1b
        /*000e*/ 	.short	0x00ff


	//----- nvinfo : EIATTR_MERCURY_ISA_VERSION
	.align		4
        /*0010*/ 	.byte	0x03, 0x5f
        /*0012*/ 	.short	0x0101


	//----- nvinfo : EIATTR_VRC_CTA_INIT_COUNT
	.align		4
        /*0014*/ 	.byte	0x02, 0x4a
	.zero		1
	.zero		1


	//----- nvinfo : EIATTR_EXIT_INSTR_OFFSETS
	.align		4
        /*0018*/ 	.byte	0x04, 0x1c
        /*001a*/ 	.short	(.L_18 - .L_17)


	//   ....[0]....
.L_17:
        /*001c*/ 	.word	0x00000010


	//----- nvinfo : EIATTR_SW_WAR
	.align		4
.L_18:
        /*0020*/ 	.byte	0x04, 0x36
        /*0022*/ 	.short	(.L_20 - .L_19)
.L_19:
        /*0024*/ 	.word	0x00000008
.L_20:


//--------------------- .nv.callgraph             --------------------------
	.section	.nv.callgraph,"",@"SHT_CUDA_CALLGRAPH"
	.align	4
	.sectionentsize	8
	.align		4
        /*0000*/ 	.word	0x00000000
	.align		4
        /*0004*/ 	.word	0xffffffff
	.align		4
        /*0008*/ 	.word	0x00000000
	.align		4
        /*000c*/ 	.word	0xfffffffe
	.align		4
        /*0010*/ 	.word	0x00000000
	.align		4
        /*0014*/ 	.word	0xfffffffd
	.align		4
        /*0018*/ 	.word	0x00000000
	.align		4
        /*001c*/ 	.word	0xfffffffc


//--------------------- .nv.constant4             --------------------------
	.section	.nv.constant4,"a",@progbits
	.align	8
	.align		8
.nv.constant4:
        /*0000*/ 	.dword	precalc_xorwow_matrix
	.align		8
        /*0008*/ 	.dword	precalc_xorwow_offset_matrix
	.align		8
        /*0010*/ 	.dword	mrg32k3aM1
	.align		8
        /*0018*/ 	.dword	mrg32k3aM2
	.align		8
        /*0020*/ 	.dword	mrg32k3aM1SubSeq
	.align		8
        /*0028*/ 	.dword	mrg32k3aM2SubSeq
	.align		8
        /*0030*/ 	.dword	mrg32k3aM1Seq
	.align		8
        /*0038*/ 	.dword	mrg32k3aM2Seq


//--------------------- .nv.constant3             --------------------------
	.section	.nv.constant3,"a",@progbits
	.align	8
.nv.constant3:
	.type		__cr_lgamma_table,@object
	.size		__cr_lgamma_table,(.L_8 - __cr_lgamma_table)
__cr_lgamma_table:
        /*0000*/ 	.byte	0x00, 0x00, 0x00, 0x00, 0x00, 0x00, 0x00, 0x00, 0x00, 0x00, 0x00, 0x00, 0x00, 0x00, 0x00, 0x00
        /*0010*/ 	.byte	0xef, 0x39, 0xfa, 0xfe, 0x42, 0x2e, 0xe6, 0x3f, 0x02, 0x20, 0x2a, 0xfa, 0x0b, 0xab, 0xfc, 0x3f
        /*0020*/ 	.byte	0xf9, 0x2c, 0x92, 0x7c, 0xa7, 0x6c, 0x09, 0x40, 0xc9, 0x79, 0x44, 0x3c, 0x64, 0x26, 0x13, 0x40
        /*0030*/ 	.byte	0xca, 0x01, 0xcf, 0x3a, 0x27, 0x51, 0x1a, 0x40, 0x30, 0xcc, 0x2d, 0xf3, 0xe1, 0x0c, 0x21, 0x40
        /*0040*/ 	.byte	0x0d, 0xb7, 0xfc, 0x82, 0x8e, 0x35, 0x25, 0x40
.L_8:


//--------------------- .text._Z8MyKernelv        --------------------------
	.section	.text._Z8MyKernelv,"ax",@progbits
	.align	128
        .global         _Z8MyKernelv
        .type           _Z8MyKernelv,@function
        .size           _Z8MyKernelv,(.L_x_1 - _Z8MyKernelv)
        .other          _Z8MyKernelv,@"STO_CUDA_ENTRY STV_DEFAULT"
_Z8MyKernelv:
.text._Z8MyKernelv:
[----:B------:R-:W-:Y:S01]  /*0000*/  LDC R1, c[0x0][0x37c] ;  /* 0x0000df00ff017b82 */ /* 0x000fe20000000800 */
[----:B------:R-:W-:Y:S05]  /*0010*/  EXIT ;  /* 0x000000000000794d */ /* 0x000fea0003800000 */
.L_x_0:
[----:B------:R-:W-:-:S00]  /*0020*/  BRA `(.L_x_0) ;  /* 0xfffffffc00fc7947 */ /* 0x000fc0000383ffff */
[----:B------:R-:W-:-:S00]  /*0030*/  NOP ;  /* 0x0000000000007918 */ /* 0x000fc00000000000 */
        /* <DEDUP_REMOVED lines=12> */
.L_x_1:


//--------------------- .nv.global.init           --------------------------
	.section	.nv.global.init,"aw",@progbits
	.align	4
.nv.global.init:
	.type		mrg32k3aM1SubSeq,@object
	.size		mrg32k3aM1SubSeq,(mrg32k3aM2SubSeq - mrg32k3aM1SubSeq)
mrg32k3aM1SubSeq:
        /*0000*/ 	.byte	0x0b, 0xcc, 0xee, 0x04, 0x73, 0x29, 0x8b, 0x6f, 0xf6, 0x53, 0x03, 0xf6, 0x23, 0xf6, 0xea, 0xda
        /* <DEDUP_REMOVED lines=125> */
	.type		mrg32k3aM2SubSeq,@object
	.size		mrg32k3aM2SubSeq,(mrg32k3aM1 - mrg32k3aM2SubSeq)
mrg32k3aM2SubSeq:
        /* <DEDUP_REMOVED lines=126> */
	.type		mrg32k3aM1,@object
	.size		mrg32k3aM1,(mrg32k3aM1Seq - mrg32k3aM1)
mrg32k3aM1:
        /* <DEDUP_REMOVED lines=144> */
	.type		mrg32k3aM1Seq,@object
	.size		mrg32k3aM1Seq,(mrg32k3aM2 - mrg32k3aM1Seq)
mrg32k3aM1Seq:
        /* <DEDUP_REMOVED lines=144> */
	.type		mrg32k3aM2,@object
	.size		mrg32k3aM2,(mrg32k3aM2Seq - mrg32k3aM2)
mrg32k3aM2:
        /* <DEDUP_REMOVED lines=144> */
	.type		mrg32k3aM2Seq,@object
	.size		mrg32k3aM2Seq,(precalc_xorwow_matrix - mrg32k3aM2Seq)
mrg32k3aM2Seq:
        /* <DEDUP_REMOVED lines=144> */
	.type		precalc_xorwow_matrix,@object
	.size		precalc_xorwow_matrix,(precalc_xorwow_offset_matrix - precalc_xorwow_matrix)
precalc_xorwow_matrix:
        /* <DEDUP_REMOVED lines=6400> */
	.type		precalc_xorwow_offset_matrix,@object
	.size		precalc_xorwow_offset_matrix,(.L_1 - precalc_xorwow_offset_matrix)
precalc_xorwow_offset_matrix:
        /* <DEDUP_REMOVED lines=6400> */
.L_1:


//--------------------- .nv.shared.reserved.0     --------------------------
	.section	.nv.shared.reserved.0,"aw",@nobits
	.weak		__nv_reservedSMEM_offset_0_alias
	.size		__nv_reservedSMEM_offset_0_alias, 0, 64
	.other		__nv_reservedSMEM_offset_0_alias,@"STO_CUDA_RESERVED_SHARED STV_DEFAULT"
__nv_reservedSMEM_offset_0_alias:
	.zero		0
	.zero		64


//--------------------- .nv.constant0._Z8MyKernelv --------------------------
	.section	.nv.constant0._Z8MyKernelv,"a",@progbits
	.sectionflags	@""
	.align	4
.nv.constant0._Z8MyKernelv:
	.zero		896


//--------------------- SYMBOLS --------------------------

	.type		.nv.reservedSmem.offset0,@object
	.size		.nv.reservedSmem.offset0,0x4
